//
// Generated by NVIDIA NVVM Compiler
//
// Compiler Build ID: CL-36424714
// Cuda compilation tools, release 13.0, V13.0.88
// Based on NVVM 20.0.0
//

.version 9.0
.target sm_100
.address_size 64

	// .globl	_Z3fucPci

.visible .entry _Z3fucPci(
	.param .u64 .ptr .align 1 _Z3fucPci_param_0,
	.param .u32 _Z3fucPci_param_1
)
{
	.reg .pred 	%p<2>;
	.reg .b32 	%r<21>;
	.reg .b64 	%rd<5>;
	.reg .b64 	%fd<3>;

	ld.param.u64 	%rd1, [_Z3fucPci_param_0];
	ld.param.u32 	%r2, [_Z3fucPci_param_1];
	mov.u32 	%r3, %ctaid.x;
	mov.u32 	%r4, %ntid.x;
	mov.u32 	%r5, %tid.x;
	mad.lo.s32 	%r1, %r3, %r4, %r5;
	setp.ge.u32 	%p1, %r1, %r2;
	@%p1 bra 	$L__BB0_2;
	cvta.to.global.u64 	%rd2, %rd1;
	shl.b32 	%r6, %r1, 2;
	cvt.u64.u32 	%rd3, %r6;
	add.s64 	%rd4, %rd2, %rd3;
	ld.global.u8 	%r7, [%rd4];
	ld.global.u8 	%r8, [%rd4+1];
	shl.b32 	%r9, %r8, 8;
	or.b32  	%r10, %r9, %r7;
	ld.global.u8 	%r11, [%rd4+2];
	shl.b32 	%r12, %r11, 16;
	ld.global.u8 	%r13, [%rd4+3];
	shl.b32 	%r14, %r13, 24;
	or.b32  	%r15, %r14, %r12;
	or.b32  	%r16, %r15, %r10;
	cvt.rn.f64.s32 	%fd1, %r16;
	mul.f64 	%fd2, %fd1, 0d3FB999999999999A;
	cvt.rzi.s32.f64 	%r17, %fd2;
	st.global.u8 	[%rd4], %r17;
	shr.u32 	%r18, %r17, 16;
	st.global.u8 	[%rd4+2], %r18;
	shr.u32 	%r19, %r17, 24;
	st.global.u8 	[%rd4+3], %r19;
	shr.u32 	%r20, %r17, 8;
	st.global.u8 	[%rd4+1], %r20;
$L__BB0_2:
	ret;

}


// ===== COMPILED SASS (sm_100) =====

	.target	sm_100

	.elftype	@"ET_EXEC"


//--------------------- .note.nv.tkinfo           --------------------------
	.section	.note.nv.tkinfo,"",@"SHT_NOTE"
	.sectionflags	@"SHF_NOTE_NV_TKINFO"
	.tkinfo
        /*0018*/ 	.word	0x00000002
        /*0030*/ 	.string	""
        /*0030*/ 	.string	"ptxas"
        /*0030*/ 	.string	"Cuda compilation tools, release 13.0, V13.0.88"
        /*0030*/ 	.string	"Build cuda_13.0.r13.0/compiler.36424714_0"
        /*0030*/ 	.string	"-arch sm_100 -m 64 "



//--------------------- .note.nv.cuinfo           --------------------------
	.section	.note.nv.cuinfo,"",@"SHT_NOTE"
	.sectionflags	@"SHF_NOTE_NV_CUINFO"
        /*0018*/ 	.short	0x0002
        /*001a*/ 	.short	0x0064
        /*001c*/ 	.short	0x0082
	.zero		2


//--------------------- .nv.info                  --------------------------
	.section	.nv.info,"",@"SHT_CUDA_INFO"
	.align	4


	//----- nvinfo : EIATTR_REGCOUNT
	.align		4
        /*0000*/ 	.byte	0x04, 0x2f
        /*0002*/ 	.short	(.L_1 - .L_0)
	.align		4
.L_0:
        /*0004*/ 	.word	index@(_Z3fucPci)
        /*0008*/ 	.word	0x0000000e


	//----- nvinfo : EIATTR_FRAME_SIZE
	.align		4
.L_1:
        /*000c*/ 	.byte	0x04, 0x11
        /*000e*/ 	.short	(.L_3 - .L_2)
	.align		4
.L_2:
        /*0010*/ 	.word	index@(_Z3fucPci)
        /*0014*/ 	.word	0x00000000


	//----- nvinfo : EIATTR_MIN_STACK_SIZE
	.align		4
.L_3:
        /*0018*/ 	.byte	0x04, 0x12
        /*001a*/ 	.short	(.L_5 - .L_4)
	.align		4
.L_4:
        /*001c*/ 	.word	index@(_Z3fucPci)
        /*0020*/ 	.word	0x00000000
.L_5:


//--------------------- .nv.compat                --------------------------
	.section	.nv.compat,"",@"SHT_CUDA_COMPAT_INFO"
	.align	4
        /*0000*/ 	.byte	0x02, 0x09, 0x00, 0x00, 0x02, 0x02, 0x01, 0x00, 0x02, 0x05, 0x05, 0x00, 0x03, 0x07, 0x01, 0x01
        /*0010*/ 	.byte	0x02, 0x03, 0x00, 0x00, 0x02, 0x06, 0x01, 0x00, 0x04, 0x0b, 0x08, 0x00, 0x01, 0x00, 0x00, 0x00
        /*0020*/ 	.byte	0x00, 0x00, 0x00, 0x00


//--------------------- .nv.info._Z3fucPci        --------------------------
	.section	.nv.info._Z3fucPci,"",@"SHT_CUDA_INFO"
	.sectionflags	@""
	.align	4


	//----- nvinfo : EIATTR_CUDA_API_VERSION
	.align		4
        /*0000*/ 	.byte	0x04, 0x37
        /*0002*/ 	.short	(.L_7 - .L_6)
.L_6:
        /*0004*/ 	.word	0x00000082


	//----- nvinfo : EIATTR_KPARAM_INFO
	.align		4
.L_7:
        /*0008*/ 	.byte	0x04, 0x17
        /*000a*/ 	.short	(.L_9 - .L_8)
.L_8:
        /*000c*/ 	.word	0x00000000
        /*0010*/ 	.short	0x0001
        /*0012*/ 	.short	0x0008
        /*0014*/ 	.byte	0x00, 0xf0, 0x11, 0x00


	//----- nvinfo : EIATTR_KPARAM_INFO
	.align		4
.L_9:
        /*0018*/ 	.byte	0x04, 0x17
        /*001a*/ 	.short	(.L_11 - .L_10)
.L_10:
        /*001c*/ 	.word	0x00000000
        /*0020*/ 	.short	0x0000
        /*0022*/ 	.short	0x0000
        /*0024*/ 	.byte	0x00, 0xf5, 0x21, 0x00


	//----- nvinfo : EIATTR_SPARSE_MMA_MASK
	.align		4
.L_11:
        /*0028*/ 	.byte	0x03, 0x50
        /*002a*/ 	.short	0x0000


	//----- nvinfo : EIATTR_MAXREG_COUNT
	.align		4
        /*002c*/ 	.byte	0x03, 0x1b
        /*002e*/ 	.short	0x00ff


	//----- nvinfo : EIATTR_MERCURY_ISA_VERSION
	.align		4
        /*0030*/ 	.byte	0x03, 0x5f
        /*0032*/ 	.short	0x0101


	//----- nvinfo : EIATTR_VRC_CTA_INIT_COUNT
	.align		4
        /*0034*/ 	.byte	0x02, 0x4a
	.zero		1
	.zero		1


	//----- nvinfo : EIATTR_EXIT_INSTR_OFFSETS
	.align		4
        /*0038*/ 	.byte	0x04, 0x1c
        /*003a*/ 	.short	(.L_13 - .L_12)


	//   ....[0]....
.L_12:
        /*003c*/ 	.word	0x00000070


	//   ....[1]....
        /*0040*/ 	.word	0x000001f0


	//----- nvinfo : EIATTR_CBANK_PARAM_SIZE
	.align		4
.L_13:
        /*0044*/ 	.byte	0x03, 0x19
        /*0046*/ 	.short	0x000c


	//----- nvinfo : EIATTR_PARAM_CBANK
	.align		4
        /*0048*/ 	.byte	0x04, 0x0a
        /*004a*/ 	.short	(.L_15 - .L_14)
	.align		4
.L_14:
        /*004c*/ 	.word	index@(.nv.constant0._Z3fucPci)
        /*0050*/ 	.short	0x0380
        /*0052*/ 	.short	0x000c


	//----- nvinfo : EIATTR_SW_WAR
	.align		4
.L_15:
        /*0054*/ 	.byte	0x04, 0x36
        /*0056*/ 	.short	(.L_17 - .L_16)
.L_16:
        /*0058*/ 	.word	0x00000008
.L_17:


//--------------------- .nv.callgraph             --------------------------
	.section	.nv.callgraph,"",@"SHT_CUDA_CALLGRAPH"
	.align	4
	.sectionentsize	8
	.align		4
        /*0000*/ 	.word	0x00000000
	.align		4
        /*0004*/ 	.word	0xffffffff
	.align		4
        /*0008*/ 	.word	0x00000000
	.align		4
        /*000c*/ 	.word	0xfffffffe
	.align		4
        /*0010*/ 	.word	0x00000000
	.align		4
        /*0014*/ 	.word	0xfffffffd
	.align		4
        /*0018*/ 	.word	0x00000000
	.align		4
        /*001c*/ 	.word	0xfffffffc


//--------------------- .text._Z3fucPci           --------------------------
	.section	.text._Z3fucPci,"ax",@progbits
	.align	128
        .global         _Z3fucPci
        .type           _Z3fucPci,@function
        .size           _Z3fucPci,(.L_x_1 - _Z3fucPci)
        .other          _Z3fucPci,@"STO_CUDA_ENTRY STV_DEFAULT"
_Z3fucPci:
.text._Z3fucPci:
[----:B------:R-:W-:Y:S01]  /*0000*/  LDC R1, c[0x0][0x37c] ;  /* 0x0000df00ff017b82 */ /* 0x000fe20000000800 */
[----:B------:R-:W0:Y:S07]  /*0010*/  S2R R3, SR_TID.X ;  /* 0x0000000000037919 */ /* 0x000e2e0000002100 */
[----:B------:R-:W0:Y:S01]  /*0020*/  S2UR UR4, SR_CTAID.X ;  /* 0x00000000000479c3 */ /* 0x000e220000002500 */
[----:B------:R-:W1:Y:S07]  /*0030*/  LDCU UR5, c[0x0][0x388] ;  /* 0x00007100ff0577ac */ /* 0x000e6e0008000800 */
[----:B------:R-:W0:Y:S02]  /*0040*/  LDC R2, c[0x0][0x360] ;  /* 0x0000d800ff027b82 */ /* 0x000e240000000800 */
[----:B0-----:R-:W-:-:S05]  /*0050*/  IMAD R2, R2, UR4, R3 ;  /* 0x0000000402027c24 */ /* 0x001fca000f8e0203 */
[----:B-1----:R-:W-:-:S13]  /*0060*/  ISETP.GE.U32.AND P0, PT, R2, UR5, PT ;  /* 0x0000000502007c0c */ /* 0x002fda000bf06070 */
[----:B------:R-:W-:Y:S05]  /*0070*/  @P0 EXIT ;  /* 0x000000000000094d */ /* 0x000fea0003800000 */
[----:B------:R-:W0:Y:S01]  /*0080*/  LDCU.64 UR6, c[0x0][0x380] ;  /* 0x00007000ff0677ac */ /* 0x000e220008000a00 */
[----:B------:R-:W1:Y:S01]  /*0090*/  LDCU.64 UR4, c[0x0][0x358] ;  /* 0x00006b00ff0477ac */ /* 0x000e620008000a00 */
[----:B0-----:R-:W-:-:S05]  /*00a0*/  LEA R2, P0, R2, UR6, 0x2 ;  /* 0x0000000602027c11 */ /* 0x001fca000f8010ff */
[----:B------:R-:W-:-:S05]  /*00b0*/  IMAD.X R3, RZ, RZ, UR7, P0 ;  /* 0x00000007ff037e24 */ /* 0x000fca00080e06ff */
[----:B-1----:R-:W2:Y:S04]  /*00c0*/  LDG.E.U8 R0, desc[UR4][R2.64] ;  /* 0x0000000402007981 */ /* 0x002ea8000c1e1100 */
[----:B------:R-:W2:Y:S04]  /*00d0*/  LDG.E.U8 R5, desc[UR4][R2.64+0x1] ;  /* 0x0000010402057981 */ /* 0x000ea8000c1e1100 */
[----:B------:R-:W3:Y:S04]  /*00e0*/  LDG.E.U8 R4, desc[UR4][R2.64+0x2] ;  /* 0x0000020402047981 */ /* 0x000ee8000c1e1100 */
[----:B------:R-:W3:Y:S01]  /*00f0*/  LDG.E.U8 R7, desc[UR4][R2.64+0x3] ;  /* 0x0000030402077981 */ /* 0x000ee2000c1e1100 */
[----:B------:R-:W-:Y:S01]  /*0100*/  UMOV UR6, 0x9999999a ;  /* 0x9999999a00067882 */ /* 0x000fe20000000000 */
[----:B------:R-:W-:Y:S01]  /*0110*/  UMOV UR7, 0x3fb99999 ;  /* 0x3fb9999900077882 */ /* 0x000fe20000000000 */
[----:B--2---:R-:W-:-:S02]  /*0120*/  IMAD R0, R5, 0x100, R0 ;  /* 0x0000010005007824 */ /* 0x004fc400078e0200 */
[----:B---3--:R-:W-:-:S04]  /*0130*/  IMAD R7, R7, 0x100, R4 ;  /* 0x0000010007077824 */ /* 0x008fc800078e0204 */
[----:B------:R-:W-:-:S04]  /*0140*/  IMAD.U32 R0, R7, 0x10000, R0 ;  /* 0x0001000007007824 */ /* 0x000fc800078e0000 */
[----:B------:R-:W0:Y:S02]  /*0150*/  I2F.F64 R4, R0 ;  /* 0x0000000000047312 */ /* 0x000e240000201c00 */
[----:B0-----:R-:W-:-:S10]  /*0160*/  DMUL R4, R4, UR6 ;  /* 0x0000000604047c28 */ /* 0x001fd40008000000 */
[----:B------:R-:W0:Y:S02]  /*0170*/  F2I.F64.TRUNC R5, R4 ;  /* 0x0000000400057311 */ /* 0x000e24000030d100 */
[--C-:B0-----:R-:W-:Y:S01]  /*0180*/  SHF.R.U32.HI R7, RZ, 0x10, R5.reuse ;  /* 0x00000010ff077819 */ /* 0x101fe20000011605 */
[----:B------:R-:W-:Y:S01]  /*0190*/  STG.E.U8 desc[UR4][R2.64], R5 ;  /* 0x0000000502007986 */ /* 0x000fe2000c101104 */
[--C-:B------:R-:W-:Y:S02]  /*01a0*/  SHF.R.U32.HI R9, RZ, 0x18, R5.reuse ;  /* 0x00000018ff097819 */ /* 0x100fe40000011605 */
[----:B------:R-:W-:Y:S01]  /*01b0*/  SHF.R.U32.HI R11, RZ, 0x8, R5 ;  /* 0x00000008ff0b7819 */ /* 0x000fe20000011605 */
[----:B------:R-:W-:Y:S04]  /*01c0*/  STG.E.U8 desc[UR4][R2.64+0x2], R7 ;  /* 0x0000020702007986 */ /* 0x000fe8000c101104 */
[----:B------:R-:W-:Y:S04]  /*01d0*/  STG.E.U8 desc[UR4][R2.64+0x3], R9 ;  /* 0x0000030902007986 */ /* 0x000fe8000c101104 */
[----:B------:R-:W-:Y:S01]  /*01e0*/  STG.E.U8 desc[UR4][R2.64+0x1], R11 ;  /* 0x0000010b02007986 */ /* 0x000fe2000c101104 */
[----:B------:R-:W-:Y:S05]  /*01f0*/  EXIT ;  /* 0x000000000000794d */ /* 0x000fea0003800000 */
.L_x_0:
[----:B------:R-:W-:-:S00]  /*0200*/  BRA `(.L_x_0) ;  /* 0xfffffffc00fc7947 */ /* 0x000fc0000383ffff */
[----:B------:R-:W-:-:S00]  /*0210*/  NOP ;  /* 0x0000000000007918 */ /* 0x000fc00000000000 */
        /* <DEDUP_REMOVED lines=14> */
.L_x_1:


//--------------------- .nv.shared.reserved.0     --------------------------
	.section	.nv.shared.reserved.0,"aw",@nobits
	.weak		__nv_reservedSMEM_offset_0_alias
	.size		__nv_reservedSMEM_offset_0_alias, 0, 64
	.other		__nv_reservedSMEM_offset_0_alias,@"STO_CUDA_RESERVED_SHARED STV_DEFAULT"
__nv_reservedSMEM_offset_0_alias:
	.zero		0
	.zero		64


//--------------------- .nv.constant0._Z3fucPci   --------------------------
	.section	.nv.constant0._Z3fucPci,"a",@progbits
	.sectionflags	@""
	.align	4
.nv.constant0._Z3fucPci:
	.zero		908


//--------------------- SYMBOLS --------------------------

	.type		.nv.reservedSmem.offset0,@object
	.size		.nv.reservedSmem.offset0,0x4
